//
// Generated by NVIDIA NVVM Compiler
//
// Compiler Build ID: CL-36424714
// Cuda compilation tools, release 13.0, V13.0.88
// Based on NVVM 20.0.0
//

.version 9.0
.target sm_100
.address_size 64

	// .globl	_Z25kernel_forward_projectionPfS_

.visible .entry _Z25kernel_forward_projectionPfS_(
	.param .u64 .ptr .align 1 _Z25kernel_forward_projectionPfS__param_0,
	.param .u64 .ptr .align 1 _Z25kernel_forward_projectionPfS__param_1
)
{
	.reg .b32 	%r<8>;
	.reg .b32 	%f<3>;
	.reg .b64 	%rd<8>;

	ld.param.u64 	%rd1, [_Z25kernel_forward_projectionPfS__param_0];
	ld.param.u64 	%rd2, [_Z25kernel_forward_projectionPfS__param_1];
	cvta.to.global.u64 	%rd3, %rd2;
	cvta.to.global.u64 	%rd4, %rd1;
	mov.u32 	%r1, %ntid.x;
	mov.u32 	%r2, %nctaid.x;
	mov.u32 	%r3, %ctaid.y;
	mov.u32 	%r4, %ctaid.x;
	mov.u32 	%r5, %tid.x;
	mad.lo.s32 	%r6, %r3, %r2, %r4;
	mad.lo.s32 	%r7, %r6, %r1, %r5;
	mul.wide.s32 	%rd5, %r7, 4;
	add.s64 	%rd6, %rd4, %rd5;
	ld.global.f32 	%f1, [%rd6];
	add.f32 	%f2, %f1, 0f3F19999A;
	add.s64 	%rd7, %rd3, %rd5;
	st.global.f32 	[%rd7], %f2;
	ret;

}
	// .globl	_Z22kernel_back_projectionPfS_
.visible .entry _Z22kernel_back_projectionPfS_(
	.param .u64 .ptr .align 1 _Z22kernel_back_projectionPfS__param_0,
	.param .u64 .ptr .align 1 _Z22kernel_back_projectionPfS__param_1
)
{
	.reg .b32 	%r<8>;
	.reg .b32 	%f<3>;
	.reg .b64 	%rd<8>;

	ld.param.u64 	%rd1, [_Z22kernel_back_projectionPfS__param_0];
	ld.param.u64 	%rd2, [_Z22kernel_back_projectionPfS__param_1];
	cvta.to.global.u64 	%rd3, %rd1;
	cvta.to.global.u64 	%rd4, %rd2;
	mov.u32 	%r1, %ntid.x;
	mov.u32 	%r2, %nctaid.x;
	mov.u32 	%r3, %ctaid.y;
	mov.u32 	%r4, %ctaid.x;
	mov.u32 	%r5, %tid.x;
	mad.lo.s32 	%r6, %r3, %r2, %r4;
	mad.lo.s32 	%r7, %r6, %r1, %r5;
	mul.wide.s32 	%rd5, %r7, 4;
	add.s64 	%rd6, %rd4, %rd5;
	ld.global.f32 	%f1, [%rd6];
	mul.f32 	%f2, %f1, 0f3F000000;
	add.s64 	%rd7, %rd3, %rd5;
	st.global.f32 	[%rd7], %f2;
	ret;

}
	// .globl	_Z10kernel_addPfS_
.visible .entry _Z10kernel_addPfS_(
	.param .u64 .ptr .align 1 _Z10kernel_addPfS__param_0,
	.param .u64 .ptr .align 1 _Z10kernel_addPfS__param_1
)
{
	.reg .b32 	%r<8>;
	.reg .b32 	%f<4>;
	.reg .b64 	%rd<8>;

	ld.param.u64 	%rd1, [_Z10kernel_addPfS__param_0];
	ld.param.u64 	%rd2, [_Z10kernel_addPfS__param_1];
	cvta.to.global.u64 	%rd3, %rd2;
	cvta.to.global.u64 	%rd4, %rd1;
	mov.u32 	%r1, %ntid.x;
	mov.u32 	%r2, %nctaid.x;
	mov.u32 	%r3, %ctaid.y;
	mov.u32 	%r4, %ctaid.x;
	mov.u32 	%r5, %tid.x;
	mad.lo.s32 	%r6, %r3, %r2, %r4;
	mad.lo.s32 	%r7, %r6, %r1, %r5;
	mul.wide.s32 	%rd5, %r7, 4;
	add.s64 	%rd6, %rd4, %rd5;
	ld.global.f32 	%f1, [%rd6];
	add.s64 	%rd7, %rd3, %rd5;
	ld.global.f32 	%f2, [%rd7];
	add.f32 	%f3, %f1, %f2;
	st.global.f32 	[%rd6], %f3;
	ret;

}


// ===== COMPILED SASS (sm_100) =====

	.target	sm_100

	.elftype	@"ET_EXEC"


//--------------------- .note.nv.tkinfo           --------------------------
	.section	.note.nv.tkinfo,"",@"SHT_NOTE"
	.sectionflags	@"SHF_NOTE_NV_TKINFO"
	.tkinfo
        /*0018*/ 	.word	0x00000002
        /*0030*/ 	.string	""
        /*0030*/ 	.string	"ptxas"
        /*0030*/ 	.string	"Cuda compilation tools, release 13.0, V13.0.88"
        /*0030*/ 	.string	"Build cuda_13.0.r13.0/compiler.36424714_0"
        /*0030*/ 	.string	"-arch sm_100 -m 64 "



//--------------------- .note.nv.cuinfo           --------------------------
	.section	.note.nv.cuinfo,"",@"SHT_NOTE"
	.sectionflags	@"SHF_NOTE_NV_CUINFO"
        /*0018*/ 	.short	0x0002
        /*001a*/ 	.short	0x0064
        /*001c*/ 	.short	0x0082
	.zero		2


//--------------------- .nv.info                  --------------------------
	.section	.nv.info,"",@"SHT_CUDA_INFO"
	.align	4


	//----- nvinfo : EIATTR_REGCOUNT
	.align		4
        /*0000*/ 	.byte	0x04, 0x2f
        /*0002*/ 	.short	(.L_1 - .L_0)
	.align		4
.L_0:
        /*0004*/ 	.word	index@(_Z25kernel_forward_projectionPfS_)
        /*0008*/ 	.word	0x0000000a


	//----- nvinfo : EIATTR_FRAME_SIZE
	.align		4
.L_1:
        /*000c*/ 	.byte	0x04, 0x11
        /*000e*/ 	.short	(.L_3 - .L_2)
	.align		4
.L_2:
        /*0010*/ 	.word	index@(_Z25kernel_forward_projectionPfS_)
        /*0014*/ 	.word	0x00000000


	//----- nvinfo : EIATTR_REGCOUNT
	.align		4
.L_3:
        /*0018*/ 	.byte	0x04, 0x2f
        /*001a*/ 	.short	(.L_5 - .L_4)
	.align		4
.L_4:
        /*001c*/ 	.word	index@(_Z22kernel_back_projectionPfS_)
        /*0020*/ 	.word	0x0000000a


	//----- nvinfo : EIATTR_FRAME_SIZE
	.align		4
.L_5:
        /*0024*/ 	.byte	0x04, 0x11
        /*0026*/ 	.short	(.L_7 - .L_6)
	.align		4
.L_6:
        /*0028*/ 	.word	index@(_Z22kernel_back_projectionPfS_)
        /*002c*/ 	.word	0x00000000


	//----- nvinfo : EIATTR_REGCOUNT
	.align		4
.L_7:
        /*0030*/ 	.byte	0x04, 0x2f
        /*0032*/ 	.short	(.L_9 - .L_8)
	.align		4
.L_8:
        /*0034*/ 	.word	index@(_Z10kernel_addPfS_)
        /*0038*/ 	.word	0x0000000c


	//----- nvinfo : EIATTR_FRAME_SIZE
	.align		4
.L_9:
        /*003c*/ 	.byte	0x04, 0x11
        /*003e*/ 	.short	(.L_11 - .L_10)
	.align		4
.L_10:
        /*0040*/ 	.word	index@(_Z10kernel_addPfS_)
        /*0044*/ 	.word	0x00000000


	//----- nvinfo : EIATTR_MIN_STACK_SIZE
	.align		4
.L_11:
        /*0048*/ 	.byte	0x04, 0x12
        /*004a*/ 	.short	(.L_13 - .L_12)
	.align		4
.L_12:
        /*004c*/ 	.word	index@(_Z10kernel_addPfS_)
        /*0050*/ 	.word	0x00000000


	//----- nvinfo : EIATTR_MIN_STACK_SIZE
	.align		4
.L_13:
        /*0054*/ 	.byte	0x04, 0x12
        /*0056*/ 	.short	(.L_15 - .L_14)
	.align		4
.L_14:
        /*0058*/ 	.word	index@(_Z22kernel_back_projectionPfS_)
        /*005c*/ 	.word	0x00000000


	//----- nvinfo : EIATTR_MIN_STACK_SIZE
	.align		4
.L_15:
        /*0060*/ 	.byte	0x04, 0x12
        /*0062*/ 	.short	(.L_17 - .L_16)
	.align		4
.L_16:
        /*0064*/ 	.word	index@(_Z25kernel_forward_projectionPfS_)
        /*0068*/ 	.word	0x00000000
.L_17:


//--------------------- .nv.compat                --------------------------
	.section	.nv.compat,"",@"SHT_CUDA_COMPAT_INFO"
	.align	4
        /*0000*/ 	.byte	0x02, 0x09, 0x00, 0x00, 0x02, 0x02, 0x01, 0x00, 0x02, 0x05, 0x05, 0x00, 0x03, 0x07, 0x01, 0x01
        /*0010*/ 	.byte	0x02, 0x03, 0x00, 0x00, 0x02, 0x06, 0x01, 0x00, 0x04, 0x0b, 0x08, 0x00, 0x09, 0x00, 0x00, 0x00
        /*0020*/ 	.byte	0x00, 0x00, 0x00, 0x00


//--------------------- .nv.info._Z10kernel_addPfS_ --------------------------
	.section	.nv.info._Z10kernel_addPfS_,"",@"SHT_CUDA_INFO"
	.sectionflags	@""
	.align	4


	//----- nvinfo : EIATTR_CUDA_API_VERSION
	.align		4
        /*0000*/ 	.byte	0x04, 0x37
        /*0002*/ 	.short	(.L_19 - .L_18)
.L_18:
        /*0004*/ 	.word	0x00000082


	//----- nvinfo : EIATTR_KPARAM_INFO
	.align		4
.L_19:
        /*0008*/ 	.byte	0x04, 0x17
        /*000a*/ 	.short	(.L_21 - .L_20)
.L_20:
        /*000c*/ 	.word	0x00000000
        /*0010*/ 	.short	0x0001
        /*0012*/ 	.short	0x0008
        /*0014*/ 	.byte	0x00, 0xf5, 0x21, 0x00


	//----- nvinfo : EIATTR_KPARAM_INFO
	.align		4
.L_21:
        /*0018*/ 	.byte	0x04, 0x17
        /*001a*/ 	.short	(.L_23 - .L_22)
.L_22:
        /*001c*/ 	.word	0x00000000
        /*0020*/ 	.short	0x0000
        /*0022*/ 	.short	0x0000
        /*0024*/ 	.byte	0x00, 0xf5, 0x21, 0x00


	//----- nvinfo : EIATTR_SPARSE_MMA_MASK
	.align		4
.L_23:
        /*0028*/ 	.byte	0x03, 0x50
        /*002a*/ 	.short	0x0000


	//----- nvinfo : EIATTR_MAXREG_COUNT
	.align		4
        /*002c*/ 	.byte	0x03, 0x1b
        /*002e*/ 	.short	0x00ff


	//----- nvinfo : EIATTR_MERCURY_ISA_VERSION
	.align		4
        /*0030*/ 	.byte	0x03, 0x5f
        /*0032*/ 	.short	0x0101


	//----- nvinfo : EIATTR_VRC_CTA_INIT_COUNT
	.align		4
        /*0034*/ 	.byte	0x02, 0x4a
	.zero		1
	.zero		1


	//----- nvinfo : EIATTR_EXIT_INSTR_OFFSETS
	.align		4
        /*0038*/ 	.byte	0x04, 0x1c
        /*003a*/ 	.short	(.L_25 - .L_24)


	//   ....[0]....
.L_24:
        /*003c*/ 	.word	0x00000110


	//----- nvinfo : EIATTR_CBANK_PARAM_SIZE
	.align		4
.L_25:
        /*0040*/ 	.byte	0x03, 0x19
        /*0042*/ 	.short	0x0010


	//----- nvinfo : EIATTR_PARAM_CBANK
	.align		4
        /*0044*/ 	.byte	0x04, 0x0a
        /*0046*/ 	.short	(.L_27 - .L_26)
	.align		4
.L_26:
        /*0048*/ 	.word	index@(.nv.constant0._Z10kernel_addPfS_)
        /*004c*/ 	.short	0x0380
        /*004e*/ 	.short	0x0010


	//----- nvinfo : EIATTR_SW_WAR
	.align		4
.L_27:
        /*0050*/ 	.byte	0x04, 0x36
        /*0052*/ 	.short	(.L_29 - .L_28)
.L_28:
        /*0054*/ 	.word	0x00000008
.L_29:


//--------------------- .nv.info._Z22kernel_back_projectionPfS_ --------------------------
	.section	.nv.info._Z22kernel_back_projectionPfS_,"",@"SHT_CUDA_INFO"
	.sectionflags	@""
	.align	4


	//----- nvinfo : EIATTR_CUDA_API_VERSION
	.align		4
        /*0000*/ 	.byte	0x04, 0x37
        /*0002*/ 	.short	(.L_31 - .L_30)
.L_30:
        /*0004*/ 	.word	0x00000082


	//----- nvinfo : EIATTR_KPARAM_INFO
	.align		4
.L_31:
        /*0008*/ 	.byte	0x04, 0x17
        /*000a*/ 	.short	(.L_33 - .L_32)
.L_32:
        /*000c*/ 	.word	0x00000000
        /*0010*/ 	.short	0x0001
        /*0012*/ 	.short	0x0008
        /*0014*/ 	.byte	0x00, 0xf5, 0x21, 0x00


	//----- nvinfo : EIATTR_KPARAM_INFO
	.align		4
.L_33:
        /*0018*/ 	.byte	0x04, 0x17
        /*001a*/ 	.short	(.L_35 - .L_34)
.L_34:
        /*001c*/ 	.word	0x00000000
        /*0020*/ 	.short	0x0000
        /*0022*/ 	.short	0x0000
        /*0024*/ 	.byte	0x00, 0xf5, 0x21, 0x00


	//----- nvinfo : EIATTR_SPARSE_MMA_MASK
	.align		4
.L_35:
        /*0028*/ 	.byte	0x03, 0x50
        /*002a*/ 	.short	0x0000


	//----- nvinfo : EIATTR_MAXREG_COUNT
	.align		4
        /*002c*/ 	.byte	0x03, 0x1b
        /*002e*/ 	.short	0x00ff


	//----- nvinfo : EIATTR_MERCURY_ISA_VERSION
	.align		4
        /*0030*/ 	.byte	0x03, 0x5f
        /*0032*/ 	.short	0x0101


	//----- nvinfo : EIATTR_VRC_CTA_INIT_COUNT
	.align		4
        /*0034*/ 	.byte	0x02, 0x4a
	.zero		1
	.zero		1


	//----- nvinfo : EIATTR_EXIT_INSTR_OFFSETS
	.align		4
        /*0038*/ 	.byte	0x04, 0x1c
        /*003a*/ 	.short	(.L_37 - .L_36)


	//   ....[0]....
.L_36:
        /*003c*/ 	.word	0x00000100


	//----- nvinfo : EIATTR_CBANK_PARAM_SIZE
	.align		4
.L_37:
        /*0040*/ 	.byte	0x03, 0x19
        /*0042*/ 	.short	0x0010


	//----- nvinfo : EIATTR_PARAM_CBANK
	.align		4
        /*0044*/ 	.byte	0x04, 0x0a
        /*0046*/ 	.short	(.L_39 - .L_38)
	.align		4
.L_38:
        /*0048*/ 	.word	index@(.nv.constant0._Z22kernel_back_projectionPfS_)
        /*004c*/ 	.short	0x0380
        /*004e*/ 	.short	0x0010


	//----- nvinfo : EIATTR_SW_WAR
	.align		4
.L_39:
        /*0050*/ 	.byte	0x04, 0x36
        /*0052*/ 	.short	(.L_41 - .L_40)
.L_40:
        /*0054*/ 	.word	0x00000008
.L_41:


//--------------------- .nv.info._Z25kernel_forward_projectionPfS_ --------------------------
	.section	.nv.info._Z25kernel_forward_projectionPfS_,"",@"SHT_CUDA_INFO"
	.sectionflags	@""
	.align	4


	//----- nvinfo : EIATTR_CUDA_API_VERSION
	.align		4
        /*0000*/ 	.byte	0x04, 0x37
        /*0002*/ 	.short	(.L_43 - .L_42)
.L_42:
        /*0004*/ 	.word	0x00000082


	//----- nvinfo : EIATTR_KPARAM_INFO
	.align		4
.L_43:
        /*0008*/ 	.byte	0x04, 0x17
        /*000a*/ 	.short	(.L_45 - .L_44)
.L_44:
        /*000c*/ 	.word	0x00000000
        /*0010*/ 	.short	0x0001
        /*0012*/ 	.short	0x0008
        /*0014*/ 	.byte	0x00, 0xf5, 0x21, 0x00


	//----- nvinfo : EIATTR_KPARAM_INFO
	.align		4
.L_45:
        /*0018*/ 	.byte	0x04, 0x17
        /*001a*/ 	.short	(.L_47 - .L_46)
.L_46:
        /*001c*/ 	.word	0x00000000
        /*0020*/ 	.short	0x0000
        /*0022*/ 	.short	0x0000
        /*0024*/ 	.byte	0x00, 0xf5, 0x21, 0x00


	//----- nvinfo : EIATTR_SPARSE_MMA_MASK
	.align		4
.L_47:
        /*0028*/ 	.byte	0x03, 0x50
        /*002a*/ 	.short	0x0000


	//----- nvinfo : EIATTR_MAXREG_COUNT
	.align		4
        /*002c*/ 	.byte	0x03, 0x1b
        /*002e*/ 	.short	0x00ff


	//----- nvinfo : EIATTR_MERCURY_ISA_VERSION
	.align		4
        /*0030*/ 	.byte	0x03, 0x5f
        /*0032*/ 	.short	0x0101


	//----- nvinfo : EIATTR_VRC_CTA_INIT_COUNT
	.align		4
        /*0034*/ 	.byte	0x02, 0x4a
	.zero		1
	.zero		1


	//----- nvinfo : EIATTR_EXIT_INSTR_OFFSETS
	.align		4
        /*0038*/ 	.byte	0x04, 0x1c
        /*003a*/ 	.short	(.L_49 - .L_48)


	//   ....[0]....
.L_48:
        /*003c*/ 	.word	0x00000100


	//----- nvinfo : EIATTR_CBANK_PARAM_SIZE
	.align		4
.L_49:
        /*0040*/ 	.byte	0x03, 0x19
        /*0042*/ 	.short	0x0010


	//----- nvinfo : EIATTR_PARAM_CBANK
	.align		4
        /*0044*/ 	.byte	0x04, 0x0a
        /*0046*/ 	.short	(.L_51 - .L_50)
	.align		4
.L_50:
        /*0048*/ 	.word	index@(.nv.constant0._Z25kernel_forward_projectionPfS_)
        /*004c*/ 	.short	0x0380
        /*004e*/ 	.short	0x0010


	//----- nvinfo : EIATTR_SW_WAR
	.align		4
.L_51:
        /*0050*/ 	.byte	0x04, 0x36
        /*0052*/ 	.short	(.L_53 - .L_52)
.L_52:
        /*0054*/ 	.word	0x00000008
.L_53:


//--------------------- .nv.callgraph             --------------------------
	.section	.nv.callgraph,"",@"SHT_CUDA_CALLGRAPH"
	.align	4
	.sectionentsize	8
	.align		4
        /*0000*/ 	.word	0x00000000
	.align		4
        /*0004*/ 	.word	0xffffffff
	.align		4
        /*0008*/ 	.word	0x00000000
	.align		4
        /*000c*/ 	.word	0xfffffffe
	.align		4
        /*0010*/ 	.word	0x00000000
	.align		4
        /*0014*/ 	.word	0xfffffffd
	.align		4
        /*0018*/ 	.word	0x00000000
	.align		4
        /*001c*/ 	.word	0xfffffffc


//--------------------- .text._Z10kernel_addPfS_  --------------------------
	.section	.text._Z10kernel_addPfS_,"ax",@progbits
	.align	128
        .global         _Z10kernel_addPfS_
        .type           _Z10kernel_addPfS_,@function
        .size           _Z10kernel_addPfS_,(.L_x_3 - _Z10kernel_addPfS_)
        .other          _Z10kernel_addPfS_,@"STO_CUDA_ENTRY STV_DEFAULT"
_Z10kernel_addPfS_:
.text._Z10kernel_addPfS_:
[----:B------:R-:W-:Y:S01]  /*0000*/  LDC R1, c[0x0][0x37c] ;  /* 0x0000df00ff017b82 */ /* 0x000fe20000000800 */
[----:B------:R-:W0:Y:S01]  /*0010*/  S2R R0, SR_CTAID.Y ;  /* 0x0000000000007919 */ /* 0x000e220000002600 */
[----:B------:R-:W1:Y:S06]  /*0020*/  LDCU UR6, c[0x0][0x360] ;  /* 0x00006c00ff0677ac */ /* 0x000e6c0008000800 */
[----:B------:R-:W2:Y:S01]  /*0030*/  LDC.64 R4, c[0x0][0x388] ;  /* 0x0000e200ff047b82 */ /* 0x000ea20000000a00 */
[----:B------:R-:W0:Y:S01]  /*0040*/  S2R R7, SR_CTAID.X ;  /* 0x0000000000077919 */ /* 0x000e220000002500 */
[----:B------:R-:W0:Y:S01]  /*0050*/  LDCU UR7, c[0x0][0x370] ;  /* 0x00006e00ff0777ac */ /* 0x000e220008000800 */
[----:B------:R-:W1:Y:S01]  /*0060*/  S2R R9, SR_TID.X ;  /* 0x0000000000097919 */ /* 0x000e620000002100 */
[----:B------:R-:W3:Y:S04]  /*0070*/  LDCU.64 UR4, c[0x0][0x358] ;  /* 0x00006b00ff0477ac */ /* 0x000ee80008000a00 */
[----:B------:R-:W4:Y:S01]  /*0080*/  LDC.64 R2, c[0x0][0x380] ;  /* 0x0000e000ff027b82 */ /* 0x000f220000000a00 */
[----:B0-----:R-:W-:-:S04]  /*0090*/  IMAD R0, R0, UR7, R7 ;  /* 0x0000000700007c24 */ /* 0x001fc8000f8e0207 */
[----:B-1----:R-:W-:-:S04]  /*00a0*/  IMAD R7, R0, UR6, R9 ;  /* 0x0000000600077c24 */ /* 0x002fc8000f8e0209 */
[----:B--2---:R-:W-:-:S04]  /*00b0*/  IMAD.WIDE R4, R7, 0x4, R4 ;  /* 0x0000000407047825 */ /* 0x004fc800078e0204 */
[----:B----4-:R-:W-:Y:S02]  /*00c0*/  IMAD.WIDE R2, R7, 0x4, R2 ;  /* 0x0000000407027825 */ /* 0x010fe400078e0202 */
[----:B---3--:R-:W2:Y:S04]  /*00d0*/  LDG.E R5, desc[UR4][R4.64] ;  /* 0x0000000404057981 */ /* 0x008ea8000c1e1900 */
[----:B------:R-:W2:Y:S02]  /*00e0*/  LDG.E R0, desc[UR4][R2.64] ;  /* 0x0000000402007981 */ /* 0x000ea4000c1e1900 */
[----:B--2---:R-:W-:-:S05]  /*00f0*/  FADD R7, R0, R5 ;  /* 0x0000000500077221 */ /* 0x004fca0000000000 */
[----:B------:R-:W-:Y:S01]  /*0100*/  STG.E desc[UR4][R2.64], R7 ;  /* 0x0000000702007986 */ /* 0x000fe2000c101904 */
[----:B------:R-:W-:Y:S05]  /*0110*/  EXIT ;  /* 0x000000000000794d */ /* 0x000fea0003800000 */
.L_x_0:
[----:B------:R-:W-:-:S00]  /*0120*/  BRA `(.L_x_0) ;  /* 0xfffffffc00fc7947 */ /* 0x000fc0000383ffff */
[----:B------:R-:W-:-:S00]  /*0130*/  NOP ;  /* 0x0000000000007918 */ /* 0x000fc00000000000 */
        /* <DEDUP_REMOVED lines=12> */
.L_x_3:


//--------------------- .text._Z22kernel_back_projectionPfS_ --------------------------
	.section	.text._Z22kernel_back_projectionPfS_,"ax",@progbits
	.align	128
        .global         _Z22kernel_back_projectionPfS_
        .type           _Z22kernel_back_projectionPfS_,@function
        .size           _Z22kernel_back_projectionPfS_,(.L_x_4 - _Z22kernel_back_projectionPfS_)
        .other          _Z22kernel_back_projectionPfS_,@"STO_CUDA_ENTRY STV_DEFAULT"
_Z22kernel_back_projectionPfS_:
.text._Z22kernel_back_projectionPfS_:
[----:B------:R-:W-:Y:S01]  /*0000*/  LDC R1, c[0x0][0x37c] ;  /* 0x0000df00ff017b82 */ /* 0x000fe20000000800 */
[----:B------:R-:W0:Y:S01]  /*0010*/  S2R R0, SR_CTAID.Y ;  /* 0x0000000000007919 */ /* 0x000e220000002600 */
[----:B------:R-:W1:Y:S06]  /*0020*/  LDCU UR6, c[0x0][0x360] ;  /* 0x00006c00ff0677ac */ /* 0x000e6c0008000800 */
[----:B------:R-:W2:Y:S01]  /*0030*/  LDC.64 R2, c[0x0][0x388] ;  /* 0x0000e200ff027b82 */ /* 0x000ea20000000a00 */
[----:B------:R-:W0:Y:S01]  /*0040*/  S2R R5, SR_CTAID.X ;  /* 0x0000000000057919 */ /* 0x000e220000002500 */
[----:B------:R-:W0:Y:S01]  /*0050*/  LDCU UR7, c[0x0][0x370] ;  /* 0x00006e00ff0777ac */ /* 0x000e220008000800 */
[----:B------:R-:W1:Y:S01]  /*0060*/  S2R R7, SR_TID.X ;  /* 0x0000000000077919 */ /* 0x000e620000002100 */
[----:B------:R-:W3:Y:S01]  /*0070*/  LDCU.64 UR4, c[0x0][0x358] ;  /* 0x00006b00ff0477ac */ /* 0x000ee20008000a00 */
[----:B0-----:R-:W-:-:S03]  /*0080*/  IMAD R0, R0, UR7, R5 ;  /* 0x0000000700007c24 */ /* 0x001fc6000f8e0205 */
[----:B------:R-:W0:Y:S01]  /*0090*/  LDC.64 R4, c[0x0][0x380] ;  /* 0x0000e000ff047b82 */ /* 0x000e220000000a00 */
[----:B-1----:R-:W-:-:S04]  /*00a0*/  IMAD R7, R0, UR6, R7 ;  /* 0x0000000600077c24 */ /* 0x002fc8000f8e0207 */
[----:B--2---:R-:W-:-:S06]  /*00b0*/  IMAD.WIDE R2, R7, 0x4, R2 ;  /* 0x0000000407027825 */ /* 0x004fcc00078e0202 */
[----:B---3--:R-:W2:Y:S01]  /*00c0*/  LDG.E R2, desc[UR4][R2.64] ;  /* 0x0000000402027981 */ /* 0x008ea2000c1e1900 */
[----:B0-----:R-:W-:-:S04]  /*00d0*/  IMAD.WIDE R4, R7, 0x4, R4 ;  /* 0x0000000407047825 */ /* 0x001fc800078e0204 */
[----:B--2---:R-:W-:-:S05]  /*00e0*/  FMUL R7, R2, 0.5 ;  /* 0x3f00000002077820 */ /* 0x004fca0000400000 */
[----:B------:R-:W-:Y:S01]  /*00f0*/  STG.E desc[UR4][R4.64], R7 ;  /* 0x0000000704007986 */ /* 0x000fe2000c101904 */
[----:B------:R-:W-:Y:S05]  /*0100*/  EXIT ;  /* 0x000000000000794d */ /* 0x000fea0003800000 */
.L_x_1:
        /* <DEDUP_REMOVED lines=15> */
.L_x_4:


//--------------------- .text._Z25kernel_forward_projectionPfS_ --------------------------
	.section	.text._Z25kernel_forward_projectionPfS_,"ax",@progbits
	.align	128
        .global         _Z25kernel_forward_projectionPfS_
        .type           _Z25kernel_forward_projectionPfS_,@function
        .size           _Z25kernel_forward_projectionPfS_,(.L_x_5 - _Z25kernel_forward_projectionPfS_)
        .other          _Z25kernel_forward_projectionPfS_,@"STO_CUDA_ENTRY STV_DEFAULT"
_Z25kernel_forward_projectionPfS_:
.text._Z25kernel_forward_projectionPfS_:
        /* <DEDUP_REMOVED lines=14> */
[----:B--2---:R-:W-:-:S05]  /*00e0*/  FADD R7, R2, 0.60000002384185791016 ;  /* 0x3f19999a02077421 */ /* 0x004fca0000000000 */
[----:B------:R-:W-:Y:S01]  /*00f0*/  STG.E desc[UR4][R4.64], R7 ;  /* 0x0000000704007986 */ /* 0x000fe2000c101904 */
[----:B------:R-:W-:Y:S05]  /*0100*/  EXIT ;  /* 0x000000000000794d */ /* 0x000fea0003800000 */
.L_x_2:
        /* <DEDUP_REMOVED lines=15> */
.L_x_5:


//--------------------- .nv.shared.reserved.0     --------------------------
	.section	.nv.shared.reserved.0,"aw",@nobits
	.weak		__nv_reservedSMEM_offset_0_alias
	.size		__nv_reservedSMEM_offset_0_alias, 0, 64
	.other		__nv_reservedSMEM_offset_0_alias,@"STO_CUDA_RESERVED_SHARED STV_DEFAULT"
__nv_reservedSMEM_offset_0_alias:
	.zero		0
	.zero		64


//--------------------- .nv.constant0._Z10kernel_addPfS_ --------------------------
	.section	.nv.constant0._Z10kernel_addPfS_,"a",@progbits
	.sectionflags	@""
	.align	4
.nv.constant0._Z10kernel_addPfS_:
	.zero		912


//--------------------- .nv.constant0._Z22kernel_back_projectionPfS_ --------------------------
	.section	.nv.constant0._Z22kernel_back_projectionPfS_,"a",@progbits
	.sectionflags	@""
	.align	4
.nv.constant0._Z22kernel_back_projectionPfS_:
	.zero		912


//--------------------- .nv.constant0._Z25kernel_forward_projectionPfS_ --------------------------
	.section	.nv.constant0._Z25kernel_forward_projectionPfS_,"a",@progbits
	.sectionflags	@""
	.align	4
.nv.constant0._Z25kernel_forward_projectionPfS_:
	.zero		912


//--------------------- SYMBOLS --------------------------

	.type		.nv.reservedSmem.offset0,@object
	.size		.nv.reservedSmem.offset0,0x4
